//
// Generated by NVIDIA NVVM Compiler
//
// Compiler Build ID: CL-36424714
// Cuda compilation tools, release 13.0, V13.0.88
// Based on NVVM 20.0.0
//

.version 9.0
.target sm_100
.address_size 64

	// .globl	_Z5helloPiS_S_i
.extern .func  (.param .b32 func_retval0) vprintf
(
	.param .b64 vprintf_param_0,
	.param .b64 vprintf_param_1
)
;
.global .align 1 .b8 $str[16] = {91, 37, 100, 45, 37, 100, 93, 32, 115, 116, 97, 114, 116, 32, 10};
.global .align 1 .b8 $str$1[14] = {91, 37, 100, 45, 37, 100, 93, 32, 101, 110, 100, 32, 10};

.visible .entry _Z5helloPiS_S_i(
	.param .u64 .ptr .align 1 _Z5helloPiS_S_i_param_0,
	.param .u64 .ptr .align 1 _Z5helloPiS_S_i_param_1,
	.param .u64 .ptr .align 1 _Z5helloPiS_S_i_param_2,
	.param .u32 _Z5helloPiS_S_i_param_3
)
{
	.local .align 8 .b8 	__local_depot0[8];
	.reg .b64 	%SP;
	.reg .b64 	%SPL;
	.reg .pred 	%p<6>;
	.reg .b32 	%r<55>;
	.reg .b64 	%rd<25>;

	mov.u64 	%SPL, __local_depot0;
	cvta.local.u64 	%SP, %SPL;
	ld.param.u64 	%rd8, [_Z5helloPiS_S_i_param_0];
	ld.param.u64 	%rd9, [_Z5helloPiS_S_i_param_1];
	ld.param.u64 	%rd10, [_Z5helloPiS_S_i_param_2];
	ld.param.u32 	%r19, [_Z5helloPiS_S_i_param_3];
	cvta.to.global.u64 	%rd1, %rd10;
	cvta.to.global.u64 	%rd2, %rd9;
	cvta.to.global.u64 	%rd3, %rd8;
	add.u64 	%rd11, %SP, 0;
	add.u64 	%rd4, %SPL, 0;
	mov.u32 	%r1, %ctaid.x;
	mov.u32 	%r2, %tid.x;
	st.local.v2.u32 	[%rd4], {%r1, %r2};
	mov.u64 	%rd12, $str;
	cvta.global.u64 	%rd13, %rd12;
	{ // callseq 0, 0
	.param .b64 param0;
	st.param.b64 	[param0], %rd13;
	.param .b64 param1;
	st.param.b64 	[param1], %rd11;
	.param .b32 retval0;
	call.uni (retval0), 
	vprintf, 
	(
	param0, 
	param1
	);
	ld.param.b32 	%r20, [retval0];
	} // callseq 0
	div.s32 	%r22, 300000000, %r19;
	mov.u32 	%r23, %ntid.x;
	div.u32 	%r24, %r22, %r23;
	mad.lo.s32 	%r25, %r23, %r1, %r2;
	mul.lo.s32 	%r7, %r25, %r24;
	add.s32 	%r8, %r7, %r24;
	setp.lt.s32 	%p1, %r24, 1;
	@%p1 bra 	$L__BB0_7;
	add.s32 	%r26, %r7, 1;
	max.s32 	%r9, %r8, %r26;
	sub.s32 	%r27, %r9, %r7;
	and.b32  	%r10, %r27, 3;
	setp.eq.s32 	%p2, %r10, 0;
	mov.u32 	%r53, %r7;
	@%p2 bra 	$L__BB0_4;
	neg.s32 	%r51, %r10;
	mov.u32 	%r53, %r7;
$L__BB0_3:
	.pragma "nounroll";
	mul.wide.s32 	%rd14, %r53, 4;
	add.s64 	%rd15, %rd3, %rd14;
	ld.global.u32 	%r28, [%rd15];
	add.s64 	%rd16, %rd2, %rd14;
	ld.global.u32 	%r29, [%rd16];
	add.s32 	%r30, %r29, %r28;
	shl.b32 	%r31, %r30, 1;
	add.s64 	%rd17, %rd1, %rd14;
	st.global.u32 	[%rd17], %r31;
	add.s32 	%r53, %r53, 1;
	add.s32 	%r51, %r51, 1;
	setp.ne.s32 	%p3, %r51, 0;
	@%p3 bra 	$L__BB0_3;
$L__BB0_4:
	sub.s32 	%r32, %r7, %r9;
	setp.gt.u32 	%p4, %r32, -4;
	@%p4 bra 	$L__BB0_7;
	add.s64 	%rd5, %rd3, 8;
	add.s64 	%rd6, %rd2, 8;
	add.s64 	%rd7, %rd1, 8;
$L__BB0_6:
	mul.wide.s32 	%rd18, %r53, 4;
	add.s64 	%rd19, %rd5, %rd18;
	add.s64 	%rd20, %rd6, %rd18;
	add.s64 	%rd21, %rd7, %rd18;
	ld.global.u32 	%r33, [%rd19+-8];
	ld.global.u32 	%r34, [%rd20+-8];
	add.s32 	%r35, %r34, %r33;
	shl.b32 	%r36, %r35, 1;
	st.global.u32 	[%rd21+-8], %r36;
	ld.global.u32 	%r37, [%rd19+-4];
	ld.global.u32 	%r38, [%rd20+-4];
	add.s32 	%r39, %r38, %r37;
	shl.b32 	%r40, %r39, 1;
	st.global.u32 	[%rd21+-4], %r40;
	ld.global.u32 	%r41, [%rd19];
	ld.global.u32 	%r42, [%rd20];
	add.s32 	%r43, %r42, %r41;
	shl.b32 	%r44, %r43, 1;
	st.global.u32 	[%rd21], %r44;
	ld.global.u32 	%r45, [%rd19+4];
	ld.global.u32 	%r46, [%rd20+4];
	add.s32 	%r47, %r46, %r45;
	shl.b32 	%r48, %r47, 1;
	st.global.u32 	[%rd21+4], %r48;
	add.s32 	%r53, %r53, 4;
	setp.lt.s32 	%p5, %r53, %r8;
	@%p5 bra 	$L__BB0_6;
$L__BB0_7:
	st.local.v2.u32 	[%rd4], {%r1, %r2};
	mov.u64 	%rd22, $str$1;
	cvta.global.u64 	%rd23, %rd22;
	{ // callseq 1, 0
	.param .b64 param0;
	st.param.b64 	[param0], %rd23;
	.param .b64 param1;
	st.param.b64 	[param1], %rd11;
	.param .b32 retval0;
	call.uni (retval0), 
	vprintf, 
	(
	param0, 
	param1
	);
	ld.param.b32 	%r49, [retval0];
	} // callseq 1
	ret;

}


// ===== COMPILED SASS (sm_100) =====

	.target	sm_100

	.elftype	@"ET_EXEC"


//--------------------- .note.nv.tkinfo           --------------------------
	.section	.note.nv.tkinfo,"",@"SHT_NOTE"
	.sectionflags	@"SHF_NOTE_NV_TKINFO"
	.tkinfo
        /*0018*/ 	.word	0x00000002
        /*0030*/ 	.string	""
        /*0030*/ 	.string	"ptxas"
        /*0030*/ 	.string	"Cuda compilation tools, release 13.0, V13.0.88"
        /*0030*/ 	.string	"Build cuda_13.0.r13.0/compiler.36424714_0"
        /*0030*/ 	.string	"-arch sm_100 -m 64 "



//--------------------- .note.nv.cuinfo           --------------------------
	.section	.note.nv.cuinfo,"",@"SHT_NOTE"
	.sectionflags	@"SHF_NOTE_NV_CUINFO"
        /*0018*/ 	.short	0x0002
        /*001a*/ 	.short	0x0064
        /*001c*/ 	.short	0x0082
	.zero		2


//--------------------- .nv.info                  --------------------------
	.section	.nv.info,"",@"SHT_CUDA_INFO"
	.align	4


	//----- nvinfo : EIATTR_REGCOUNT
	.align		4
        /*0000*/ 	.byte	0x04, 0x2f
        /*0002*/ 	.short	(.L_3 - .L_2)
	.align		4
.L_2:
        /*0004*/ 	.word	index@(_Z5helloPiS_S_i)
        /*0008*/ 	.word	0x0000001a


	//----- nvinfo : EIATTR_FRAME_SIZE
	.align		4
.L_3:
        /*000c*/ 	.byte	0x04, 0x11
        /*000e*/ 	.short	(.L_5 - .L_4)
	.align		4
.L_4:
        /*0010*/ 	.word	index@(_Z5helloPiS_S_i)
        /*0014*/ 	.word	0x00000008


	//----- nvinfo : EIATTR_MIN_STACK_SIZE
	.align		4
.L_5:
        /*0018*/ 	.byte	0x04, 0x12
        /*001a*/ 	.short	(.L_7 - .L_6)
	.align		4
.L_6:
        /*001c*/ 	.word	index@(_Z5helloPiS_S_i)
        /*0020*/ 	.word	0x00000008
.L_7:


//--------------------- .nv.compat                --------------------------
	.section	.nv.compat,"",@"SHT_CUDA_COMPAT_INFO"
	.align	4
        /*0000*/ 	.byte	0x02, 0x09, 0x00, 0x00, 0x02, 0x02, 0x01, 0x00, 0x02, 0x05, 0x05, 0x00, 0x03, 0x07, 0x01, 0x01
        /*0010*/ 	.byte	0x02, 0x03, 0x00, 0x00, 0x02, 0x06, 0x01, 0x00, 0x04, 0x0b, 0x08, 0x00, 0x09, 0x00, 0x00, 0x00
        /*0020*/ 	.byte	0x00, 0x00, 0x00, 0x00


//--------------------- .nv.info._Z5helloPiS_S_i  --------------------------
	.section	.nv.info._Z5helloPiS_S_i,"",@"SHT_CUDA_INFO"
	.sectionflags	@""
	.align	4


	//----- nvinfo : EIATTR_CUDA_API_VERSION
	.align		4
        /*0000*/ 	.byte	0x04, 0x37
        /*0002*/ 	.short	(.L_9 - .L_8)
.L_8:
        /*0004*/ 	.word	0x00000082


	//----- nvinfo : EIATTR_KPARAM_INFO
	.align		4
.L_9:
        /*0008*/ 	.byte	0x04, 0x17
        /*000a*/ 	.short	(.L_11 - .L_10)
.L_10:
        /*000c*/ 	.word	0x00000000
        /*0010*/ 	.short	0x0003
        /*0012*/ 	.short	0x0018
        /*0014*/ 	.byte	0x00, 0xf0, 0x11, 0x00


	//----- nvinfo : EIATTR_KPARAM_INFO
	.align		4
.L_11:
        /*0018*/ 	.byte	0x04, 0x17
        /*001a*/ 	.short	(.L_13 - .L_12)
.L_12:
        /*001c*/ 	.word	0x00000000
        /*0020*/ 	.short	0x0002
        /*0022*/ 	.short	0x0010
        /*0024*/ 	.byte	0x00, 0xf5, 0x21, 0x00


	//----- nvinfo : EIATTR_KPARAM_INFO
	.align		4
.L_13:
        /*0028*/ 	.byte	0x04, 0x17
        /*002a*/ 	.short	(.L_15 - .L_14)
.L_14:
        /*002c*/ 	.word	0x00000000
        /*0030*/ 	.short	0x0001
        /*0032*/ 	.short	0x0008
        /*0034*/ 	.byte	0x00, 0xf5, 0x21, 0x00


	//----- nvinfo : EIATTR_KPARAM_INFO
	.align		4
.L_15:
        /*0038*/ 	.byte	0x04, 0x17
        /*003a*/ 	.short	(.L_17 - .L_16)
.L_16:
        /*003c*/ 	.word	0x00000000
        /*0040*/ 	.short	0x0000
        /*0042*/ 	.short	0x0000
        /*0044*/ 	.byte	0x00, 0xf5, 0x21, 0x00


	//----- nvinfo : EIATTR_SPARSE_MMA_MASK
	.align		4
.L_17:
        /*0048*/ 	.byte	0x03, 0x50
        /*004a*/ 	.short	0x0000


	//----- nvinfo : EIATTR_MAXREG_COUNT
	.align		4
        /*004c*/ 	.byte	0x03, 0x1b
        /*004e*/ 	.short	0x00ff


	//----- nvinfo : EIATTR_EXTERNS
	.align		4
        /*0050*/ 	.byte	0x04, 0x0f
        /*0052*/ 	.short	(.L_19 - .L_18)


	//   ....[0]....
	.align		4
.L_18:
        /*0054*/ 	.word	index@(vprintf)


	//----- nvinfo : EIATTR_MERCURY_ISA_VERSION
	.align		4
.L_19:
        /*0058*/ 	.byte	0x03, 0x5f
        /*005a*/ 	.short	0x0101


	//----- nvinfo : EIATTR_VRC_CTA_INIT_COUNT
	.align		4
        /*005c*/ 	.byte	0x02, 0x4a
	.zero		1
	.zero		1


	//----- nvinfo : EIATTR_SYSCALL_OFFSETS
	.align		4
        /*0060*/ 	.byte	0x04, 0x46
        /*0062*/ 	.short	(.L_21 - .L_20)


	//   ....[0]....
.L_20:
        /*0064*/ 	.word	0x00000120


	//   ....[1]....
        /*0068*/ 	.word	0x000008b0


	//----- nvinfo : EIATTR_EXIT_INSTR_OFFSETS
	.align		4
.L_21:
        /*006c*/ 	.byte	0x04, 0x1c
        /*006e*/ 	.short	(.L_23 - .L_22)


	//   ....[0]....
.L_22:
        /*0070*/ 	.word	0x000008c0


	//----- nvinfo : EIATTR_CRS_STACK_SIZE
	.align		4
.L_23:
        /*0074*/ 	.byte	0x04, 0x1e
        /*0076*/ 	.short	(.L_25 - .L_24)
.L_24:
        /*0078*/ 	.word	0x00000000


	//----- nvinfo : EIATTR_CBANK_PARAM_SIZE
	.align		4
.L_25:
        /*007c*/ 	.byte	0x03, 0x19
        /*007e*/ 	.short	0x001c


	//----- nvinfo : EIATTR_PARAM_CBANK
	.align		4
        /*0080*/ 	.byte	0x04, 0x0a
        /*0082*/ 	.short	(.L_27 - .L_26)
	.align		4
.L_26:
        /*0084*/ 	.word	index@(.nv.constant0._Z5helloPiS_S_i)
        /*0088*/ 	.short	0x0380
        /*008a*/ 	.short	0x001c


	//----- nvinfo : EIATTR_SW_WAR
	.align		4
.L_27:
        /*008c*/ 	.byte	0x04, 0x36
        /*008e*/ 	.short	(.L_29 - .L_28)
.L_28:
        /*0090*/ 	.word	0x00000008
.L_29:


//--------------------- .nv.callgraph             --------------------------
	.section	.nv.callgraph,"",@"SHT_CUDA_CALLGRAPH"
	.align	4
	.sectionentsize	8
	.align		4
        /*0000*/ 	.word	0x00000000
	.align		4
        /*0004*/ 	.word	0xffffffff
	.align		4
        /*0008*/ 	.word	index@(_Z5helloPiS_S_i)
	.align		4
        /*000c*/ 	.word	index@(vprintf)
	.align		4
        /*0010*/ 	.word	0x00000000
	.align		4
        /*0014*/ 	.word	0xfffffffe
	.align		4
        /*0018*/ 	.word	0x00000000
	.align		4
        /*001c*/ 	.word	0xfffffffd
	.align		4
        /*0020*/ 	.word	0x00000000
	.align		4
        /*0024*/ 	.word	0xfffffffc


//--------------------- .nv.constant4             --------------------------
	.section	.nv.constant4,"a",@progbits
	.align	8
	.align		8
.nv.constant4:
        /*0000*/ 	.dword	vprintf
	.align		8
        /*0008*/ 	.dword	$str
	.align		8
        /*0010*/ 	.dword	$str$1


//--------------------- .text._Z5helloPiS_S_i     --------------------------
	.section	.text._Z5helloPiS_S_i,"ax",@progbits
	.align	128
        .global         _Z5helloPiS_S_i
        .type           _Z5helloPiS_S_i,@function
        .size           _Z5helloPiS_S_i,(.L_x_9 - _Z5helloPiS_S_i)
        .other          _Z5helloPiS_S_i,@"STO_CUDA_ENTRY STV_DEFAULT"
_Z5helloPiS_S_i:
.text._Z5helloPiS_S_i:
[----:B------:R-:W0:Y:S01]  /*0000*/  LDC R1, c[0x0][0x37c] ;  /* 0x0000df00ff017b82 */ /* 0x000e220000000800 */
[----:B------:R-:W1:Y:S01]  /*0010*/  S2R R16, SR_CTAID.X ;  /* 0x0000000000107919 */ /* 0x000e620000002500 */
[----:B------:R-:W2:Y:S01]  /*0020*/  LDCU UR4, c[0x0][0x2f8] ;  /* 0x00005f00ff0477ac */ /* 0x000ea20008000800 */
[----:B0-----:R-:W-:Y:S01]  /*0030*/  VIADD R1, R1, 0xfffffff8 ;  /* 0xfffffff801017836 */ /* 0x001fe20000000000 */
[----:B------:R-:W-:Y:S01]  /*0040*/  MOV R0, 0x0 ;  /* 0x0000000000007802 */ /* 0x000fe20000000f00 */
[----:B------:R-:W1:Y:S01]  /*0050*/  S2R R17, SR_TID.X ;  /* 0x0000000000117919 */ /* 0x000e620000002100 */
[----:B------:R-:W0:Y:S02]  /*0060*/  LDCU UR5, c[0x0][0x2fc] ;  /* 0x00005f80ff0577ac */ /* 0x000e240008000800 */
[----:B------:R3:W4:Y:S01]  /*0070*/  LDC.64 R8, c[0x4][R0] ;  /* 0x0100000000087b82 */ /* 0x0007220000000a00 */
[----:B------:R-:W5:Y:S01]  /*0080*/  LDCU.64 UR6, c[0x4][0x8] ;  /* 0x01000100ff0677ac */ /* 0x000f620008000a00 */
[----:B------:R-:W1:Y:S01]  /*0090*/  LDCU.64 UR36, c[0x0][0x358] ;  /* 0x00006b00ff2477ac */ /* 0x000e620008000a00 */
[----:B--2---:R-:W-:-:S05]  /*00a0*/  IADD3 R18, P0, PT, R1, UR4, RZ ;  /* 0x0000000401127c10 */ /* 0x004fca000ff1e0ff */
[----:B0-----:R-:W-:Y:S02]  /*00b0*/  IMAD.X R2, RZ, RZ, UR5, P0 ;  /* 0x00000005ff027e24 */ /* 0x001fe400080e06ff */
[----:B------:R-:W-:Y:S01]  /*00c0*/  IMAD.MOV.U32 R6, RZ, RZ, R18 ;  /* 0x000000ffff067224 */ /* 0x000fe200078e0012 */
[----:B-----5:R-:W-:Y:S01]  /*00d0*/  MOV R4, UR6 ;  /* 0x0000000600047c02 */ /* 0x020fe20008000f00 */
[----:B------:R-:W-:Y:S01]  /*00e0*/  IMAD.U32 R5, RZ, RZ, UR7 ;  /* 0x00000007ff057e24 */ /* 0x000fe2000f8e00ff */
[----:B------:R-:W-:Y:S01]  /*00f0*/  MOV R7, R2 ;  /* 0x0000000200077202 */ /* 0x000fe20000000f00 */
[----:B-1----:R3:W-:Y:S06]  /*0100*/  STL.64 [R1], R16 ;  /* 0x0000001001007387 */ /* 0x0027ec0000100a00 */
[----:B------:R-:W-:-:S07]  /*0110*/  LEPC R20, `(.L_x_0) ;  /* 0x000000001014794e */ /* 0x000fce0000000000 */
[----:B---34-:R-:W-:Y:S05]  /*0120*/  CALL.ABS.NOINC R8 ;  /* 0x0000000008007343 */ /* 0x018fea0003c00000 */
.L_x_0:
[----:B------:R-:W0:Y:S01]  /*0130*/  LDC R8, c[0x0][0x398] ;  /* 0x0000e600ff087b82 */ /* 0x000e220000000800 */
[----:B------:R-:W1:Y:S01]  /*0140*/  LDCU UR4, c[0x0][0x360] ;  /* 0x00006c00ff0477ac */ /* 0x000e620008000800 */
[----:B0-----:R-:W-:-:S04]  /*0150*/  IABS R7, R8 ;  /* 0x0000000800077213 */ /* 0x001fc80000000000 */
[----:B------:R-:W0:Y:S08]  /*0160*/  I2F.RP R0, R7 ;  /* 0x0000000700007306 */ /* 0x000e300000209400 */
[----:B0-----:R-:W0:Y:S02]  /*0170*/  MUFU.RCP R0, R0 ;  /* 0x0000000000007308 */ /* 0x001e240000001000 */
[----:B0-----:R-:W-:-:S06]  /*0180*/  VIADD R4, R0, 0xffffffe ;  /* 0x0ffffffe00047836 */ /* 0x001fcc0000000000 */
[----:B------:R0:W2:Y:S02]  /*0190*/  F2I.FTZ.U32.TRUNC.NTZ R5, R4 ;  /* 0x0000000400057305 */ /* 0x0000a4000021f000 */
[----:B0-----:R-:W-:Y:S02]  /*01a0*/  HFMA2 R4, -RZ, RZ, 0, 0 ;  /* 0x00000000ff047431 */ /* 0x001fe400000001ff */
[----:B--2---:R-:W-:-:S04]  /*01b0*/  IMAD.MOV R6, RZ, RZ, -R5 ;  /* 0x000000ffff067224 */ /* 0x004fc800078e0a05 */
[----:B------:R-:W-:Y:S02]  /*01c0*/  IMAD R3, R6, R7, RZ ;  /* 0x0000000706037224 */ /* 0x000fe400078e02ff */
[----:B-1----:R-:W0:Y:S02]  /*01d0*/  I2F.U32.RP R6, UR4 ;  /* 0x0000000400067d06 */ /* 0x002e240008209000 */
[----:B------:R-:W-:-:S06]  /*01e0*/  IMAD.HI.U32 R5, R5, R3, R4 ;  /* 0x0000000305057227 */ /* 0x000fcc00078e0004 */
[----:B------:R-:W-:-:S04]  /*01f0*/  IMAD.HI.U32 R3, R5, 0x11e1a300, RZ ;  /* 0x11e1a30005037827 */ /* 0x000fc800078e00ff */
[----:B------:R-:W-:Y:S01]  /*0200*/  IMAD.MOV R0, RZ, RZ, -R3 ;  /* 0x000000ffff007224 */ /* 0x000fe200078e0a03 */
[----:B0-----:R-:W0:Y:S03]  /*0210*/  MUFU.RCP R6, R6 ;  /* 0x0000000600067308 */ /* 0x001e260000001000 */
[----:B------:R-:W-:-:S05]  /*0220*/  IMAD R0, R7, R0, 0x11e1a300 ;  /* 0x11e1a30007007424 */ /* 0x000fca00078e0200 */
[----:B------:R-:W-:Y:S01]  /*0230*/  ISETP.GT.U32.AND P2, PT, R7, R0, PT ;  /* 0x000000000700720c */ /* 0x000fe20003f44070 */
[----:B0-----:R-:W-:-:S12]  /*0240*/  VIADD R4, R6, 0xffffffe ;  /* 0x0ffffffe06047836 */ /* 0x001fd80000000000 */
[-C--:B------:R-:W-:Y:S01]  /*0250*/  @!P2 IADD3 R0, PT, PT, R0, -R7.reuse, RZ ;  /* 0x800000070000a210 */ /* 0x080fe20007ffe0ff */
[----:B------:R-:W-:Y:S01]  /*0260*/  @!P2 VIADD R3, R3, 0x1 ;  /* 0x000000010303a836 */ /* 0x000fe20000000000 */
[----:B------:R0:W1:Y:S01]  /*0270*/  F2I.FTZ.U32.TRUNC.NTZ R5, R4 ;  /* 0x0000000400057305 */ /* 0x000062000021f000 */
[----:B------:R-:W-:Y:S02]  /*0280*/  ISETP.NE.AND P2, PT, R8, RZ, PT ;  /* 0x000000ff0800720c */ /* 0x000fe40003f45270 */
[----:B------:R-:W-:Y:S02]  /*0290*/  ISETP.GE.U32.AND P0, PT, R0, R7, PT ;  /* 0x000000070000720c */ /* 0x000fe40003f06070 */
[----:B------:R-:W-:-:S04]  /*02a0*/  LOP3.LUT R0, R8, 0x11e1a300, RZ, 0x3c, !PT ;  /* 0x11e1a30008007812 */ /* 0x000fc800078e3cff */
[----:B------:R-:W-:Y:S01]  /*02b0*/  ISETP.GE.AND P1, PT, R0, RZ, PT ;  /* 0x000000ff0000720c */ /* 0x000fe20003f26270 */
[----:B0-----:R-:W-:Y:S02]  /*02c0*/  IMAD.MOV.U32 R4, RZ, RZ, RZ ;  /* 0x000000ffff047224 */ /* 0x001fe400078e00ff */
[----:B-1----:R-:W-:-:S04]  /*02d0*/  IMAD.MOV R7, RZ, RZ, -R5 ;  /* 0x000000ffff077224 */ /* 0x002fc800078e0a05 */
[----:B------:R-:W-:Y:S01]  /*02e0*/  @P0 IADD3 R3, PT, PT, R3, 0x1, RZ ;  /* 0x0000000103030810 */ /* 0x000fe20007ffe0ff */
[----:B------:R-:W-:-:S05]  /*02f0*/  IMAD R7, R7, UR4, RZ ;  /* 0x0000000407077c24 */ /* 0x000fca000f8e02ff */
[----:B------:R-:W-:Y:S01]  /*0300*/  @!P1 IMAD.MOV R3, RZ, RZ, -R3 ;  /* 0x000000ffff039224 */ /* 0x000fe200078e0a03 */
[----:B------:R-:W-:Y:S01]  /*0310*/  @!P2 LOP3.LUT R3, RZ, R8, RZ, 0x33, !PT ;  /* 0x00000008ff03a212 */ /* 0x000fe200078e33ff */
[----:B------:R-:W-:Y:S01]  /*0320*/  IMAD.HI.U32 R4, R5, R7, R4 ;  /* 0x0000000705047227 */ /* 0x000fe200078e0004 */
[----:B------:R-:W-:-:S05]  /*0330*/  ISETP.NE.U32.AND P2, PT, RZ, UR4, PT ;  /* 0x00000004ff007c0c */ /* 0x000fca000bf45070 */
[----:B------:R-:W-:-:S05]  /*0340*/  IMAD.HI.U32 R0, R4, R3, RZ ;  /* 0x0000000304007227 */ /* 0x000fca00078e00ff */
[----:B------:R-:W-:-:S05]  /*0350*/  IADD3 R4, PT, PT, -R0, RZ, RZ ;  /* 0x000000ff00047210 */ /* 0x000fca0007ffe1ff */
[----:B------:R-:W-:-:S05]  /*0360*/  IMAD R3, R4, UR4, R3 ;  /* 0x0000000404037c24 */ /* 0x000fca000f8e0203 */
[----:B------:R-:W-:-:S13]  /*0370*/  ISETP.GE.U32.AND P0, PT, R3, UR4, PT ;  /* 0x0000000403007c0c */ /* 0x000fda000bf06070 */
[----:B------:R-:W-:Y:S02]  /*0380*/  @P0 VIADD R3, R3, -UR4 ;  /* 0x8000000403030c36 */ /* 0x000fe40008000000 */
[----:B------:R-:W-:-:S03]  /*0390*/  @P0 VIADD R0, R0, 0x1 ;  /* 0x0000000100000836 */ /* 0x000fc60000000000 */
[----:B------:R-:W-:-:S13]  /*03a0*/  ISETP.GE.U32.AND P1, PT, R3, UR4, PT ;  /* 0x0000000403007c0c */ /* 0x000fda000bf26070 */
[----:B------:R-:W-:Y:S02]  /*03b0*/  @P1 IADD3 R0, PT, PT, R0, 0x1, RZ ;  /* 0x0000000100001810 */ /* 0x000fe40007ffe0ff */
[----:B------:R-:W-:-:S04]  /*03c0*/  @!P2 LOP3.LUT R0, RZ, UR4, RZ, 0x33, !PT ;  /* 0x00000004ff00ac12 */ /* 0x000fc8000f8e33ff */
[----:B------:R-:W-:-:S13]  /*03d0*/  ISETP.GE.AND P0, PT, R0, 0x1, PT ;  /* 0x000000010000780c */ /* 0x000fda0003f06270 */
[----:B------:R-:W-:Y:S05]  /*03e0*/  @!P0 BRA `(.L_x_1) ;  /* 0x00000004000c8947 */ /* 0x000fea0003800000 */
[----:B------:R-:W-:Y:S01]  /*03f0*/  IMAD R3, R16, UR4, R17 ;  /* 0x0000000410037c24 */ /* 0x000fe2000f8e0211 */
[----:B------:R-:W-:Y:S03]  /*0400*/  BSSY.RECONVERGENT B0, `(.L_x_2) ;  /* 0x000001b000007945 */ /* 0x000fe60003800200 */
[----:B------:R-:W-:-:S04]  /*0410*/  IMAD R11, R0, R3, RZ ;  /* 0x00000003000b7224 */ /* 0x000fc800078e02ff */
[----:B------:R-:W-:-:S05]  /*0420*/  IMAD.IADD R0, R0, 0x1, R11 ;  /* 0x0000000100007824 */ /* 0x000fca00078e020b */
[----:B------:R-:W-:-:S04]  /*0430*/  VIADDMNMX R4, R11, 0x1, R0, !PT ;  /* 0x000000010b047846 */ /* 0x000fc80007800100 */
[C---:B------:R-:W-:Y:S01]  /*0440*/  IADD3 R3, PT, PT, -R11.reuse, R4, RZ ;  /* 0x000000040b037210 */ /* 0x040fe20007ffe1ff */
[----:B------:R-:W-:-:S03]  /*0450*/  IMAD.IADD R4, R11, 0x1, -R4 ;  /* 0x000000010b047824 */ /* 0x000fc600078e0a04 */
[----:B------:R-:W-:Y:S02]  /*0460*/  LOP3.LUT P0, R19, R3, 0x3, RZ, 0xc0, !PT ;  /* 0x0000000303137812 */ /* 0x000fe4000780c0ff */
[----:B------:R-:W-:Y:S02]  /*0470*/  ISETP.GT.U32.AND P1, PT, R4, -0x4, PT ;  /* 0xfffffffc0400780c */ /* 0x000fe40003f24070 */
[----:B------:R-:W-:-:S09]  /*0480*/  MOV R3, R11 ;  /* 0x0000000b00037202 */ /* 0x000fd20000000f00 */
[----:B------:R-:W-:Y:S05]  /*0490*/  @!P0 BRA `(.L_x_3) ;  /* 0x0000000000448947 */ /* 0x000fea0003800000 */
[----:B------:R-:W0:Y:S01]  /*04a0*/  LDC.64 R4, c[0x0][0x390] ;  /* 0x0000e400ff047b82 */ /* 0x000e220000000a00 */
[----:B------:R-:W-:Y:S01]  /*04b0*/  IMAD.MOV R19, RZ, RZ, -R19 ;  /* 0x000000ffff137224 */ /* 0x000fe200078e0a13 */
[----:B------:R-:W-:-:S06]  /*04c0*/  MOV R3, R11 ;  /* 0x0000000b00037202 */ /* 0x000fcc0000000f00 */
[----:B------:R-:W1:Y:S08]  /*04d0*/  LDC.64 R6, c[0x0][0x380] ;  /* 0x0000e000ff067b82 */ /* 0x000e700000000a00 */
[----:B------:R-:W2:Y:S02]  /*04e0*/  LDC.64 R8, c[0x0][0x388] ;  /* 0x0000e200ff087b82 */ /* 0x000ea40000000a00 */
.L_x_4:
[----:B-1----:R-:W-:-:S04]  /*04f0*/  IMAD.WIDE R10, R3, 0x4, R6 ;  /* 0x00000004030a7825 */ /* 0x002fc800078e0206 */
[C---:B--2---:R-:W-:Y:S02]  /*0500*/  IMAD.WIDE R12, R3.reuse, 0x4, R8 ;  /* 0x00000004030c7825 */ /* 0x044fe400078e0208 */
[----:B------:R-:W2:Y:S04]  /*0510*/  LDG.E R10, desc[UR36][R10.64] ;  /* 0x000000240a0a7981 */ /* 0x000ea8000c1e1900 */
[----:B------:R-:W2:Y:S01]  /*0520*/  LDG.E R13, desc[UR36][R12.64] ;  /* 0x000000240c0d7981 */ /* 0x000ea2000c1e1900 */
[C---:B0--3--:R-:W-:Y:S01]  /*0530*/  IMAD.WIDE R14, R3.reuse, 0x4, R4 ;  /* 0x00000004030e7825 */ /* 0x049fe200078e0204 */
[----:B------:R-:W-:-:S03]  /*0540*/  IADD3 R3, PT, PT, R3, 0x1, RZ ;  /* 0x0000000103037810 */ /* 0x000fc60007ffe0ff */
[----:B------:R-:W-:-:S05]  /*0550*/  VIADD R19, R19, 0x1 ;  /* 0x0000000113137836 */ /* 0x000fca0000000000 */
[----:B------:R-:W-:Y:S01]  /*0560*/  ISETP.NE.AND P0, PT, R19, RZ, PT ;  /* 0x000000ff1300720c */ /* 0x000fe20003f05270 */
[----:B--2---:R-:W-:-:S05]  /*0570*/  IMAD.IADD R20, R10, 0x1, R13 ;  /* 0x000000010a147824 */ /* 0x004fca00078e020d */
[----:B------:R-:W-:-:S05]  /*0580*/  SHF.L.U32 R21, R20, 0x1, RZ ;  /* 0x0000000114157819 */ /* 0x000fca00000006ff */
[----:B------:R3:W-:Y:S02]  /*0590*/  STG.E desc[UR36][R14.64], R21 ;  /* 0x000000150e007986 */ /* 0x0007e4000c101924 */
[----:B------:R-:W-:Y:S05]  /*05a0*/  @P0 BRA `(.L_x_4) ;  /* 0xfffffffc00d00947 */ /* 0x000fea000383ffff */
.L_x_3:
[----:B------:R-:W-:Y:S05]  /*05b0*/  BSYNC.RECONVERGENT B0 ;  /* 0x0000000000007941 */ /* 0x000fea0003800200 */
.L_x_2:
[----:B------:R-:W-:Y:S04]  /*05c0*/  BSSY.RECONVERGENT B0, `(.L_x_1) ;  /* 0x0000025000007945 */ /* 0x000fe80003800200 */
[----:B------:R-:W-:Y:S05]  /*05d0*/  @P1 BRA `(.L_x_5) ;  /* 0x00000000008c1947 */ /* 0x000fea0003800000 */
[----:B------:R-:W0:Y:S08]  /*05e0*/  LDC.64 R6, c[0x0][0x380] ;  /* 0x0000e000ff067b82 */ /* 0x000e300000000a00 */
[----:B------:R-:W1:Y:S08]  /*05f0*/  LDC.64 R4, c[0x0][0x390] ;  /* 0x0000e400ff047b82 */ /* 0x000e700000000a00 */
[----:B------:R-:W2:Y:S01]  /*0600*/  LDC.64 R8, c[0x0][0x388] ;  /* 0x0000e200ff087b82 */ /* 0x000ea20000000a00 */
[----:B0-----:R-:W-:-:S05]  /*0610*/  IADD3 R6, P0, PT, R6, 0x8, RZ ;  /* 0x0000000806067810 */ /* 0x001fca0007f1e0ff */
[----:B------:R-:W-:Y:S01]  /*0620*/  IMAD.X R7, RZ, RZ, R7, P0 ;  /* 0x000000ffff077224 */ /* 0x000fe200000e0607 */
[----:B-1----:R-:W-:-:S05]  /*0630*/  IADD3 R4, P2, PT, R4, 0x8, RZ ;  /* 0x0000000804047810 */ /* 0x002fca0007f5e0ff */
[----:B------:R-:W-:Y:S01]  /*0640*/  IMAD.X R5, RZ, RZ, R5, P2 ;  /* 0x000000ffff057224 */ /* 0x000fe200010e0605 */
[----:B--2---:R-:W-:-:S04]  /*0650*/  IADD3 R8, P1, PT, R8, 0x8, RZ ;  /* 0x0000000808087810 */ /* 0x004fc80007f3e0ff */
[----:B------:R-:W-:-:S09]  /*0660*/  IADD3.X R9, PT, PT, RZ, R9, RZ, P1, !PT ;  /* 0x00000009ff097210 */ /* 0x000fd20000ffe4ff */
.L_x_6:
[----:B------:R-:W-:-:S04]  /*0670*/  IMAD.WIDE R12, R3, 0x4, R6 ;  /* 0x00000004030c7825 */ /* 0x000fc800078e0206 */
[C---:B------:R-:W-:Y:S01]  /*0680*/  IMAD.WIDE R10, R3.reuse, 0x4, R8 ;  /* 0x00000004030a7825 */ /* 0x040fe200078e0208 */
[----:B-1-3--:R-:W2:Y:S04]  /*0690*/  LDG.E R14, desc[UR36][R12.64+-0x8] ;  /* 0xfffff8240c0e7981 */ /* 0x00aea8000c1e1900 */
[----:B------:R-:W2:Y:S02]  /*06a0*/  LDG.E R15, desc[UR36][R10.64+-0x8] ;  /* 0xfffff8240a0f7981 */ /* 0x000ea4000c1e1900 */
[----:B--2---:R-:W-:Y:S01]  /*06b0*/  IADD3 R19, PT, PT, R14, R15, RZ ;  /* 0x0000000f0e137210 */ /* 0x004fe20007ffe0ff */
[----:B------:R-:W-:-:S04]  /*06c0*/  IMAD.WIDE R14, R3, 0x4, R4 ;  /* 0x00000004030e7825 */ /* 0x000fc800078e0204 */
[----:B------:R-:W-:-:S05]  /*06d0*/  IMAD.SHL.U32 R19, R19, 0x2, RZ ;  /* 0x0000000213137824 */ /* 0x000fca00078e00ff */
[----:B------:R0:W-:Y:S04]  /*06e0*/  STG.E desc[UR36][R14.64+-0x8], R19 ;  /* 0xfffff8130e007986 */ /* 0x0001e8000c101924 */
[----:B------:R-:W2:Y:S04]  /*06f0*/  LDG.E R20, desc[UR36][R12.64+-0x4] ;  /* 0xfffffc240c147981 */ /* 0x000ea8000c1e1900 */
[----:B------:R-:W2:Y:S02]  /*0700*/  LDG.E R21, desc[UR36][R10.64+-0x4] ;  /* 0xfffffc240a157981 */ /* 0x000ea4000c1e1900 */
[----:B--2---:R-:W-:-:S05]  /*0710*/  IADD3 R20, PT, PT, R20, R21, RZ ;  /* 0x0000001514147210 */ /* 0x004fca0007ffe0ff */
[----:B------:R-:W-:-:S05]  /*0720*/  IMAD.SHL.U32 R21, R20, 0x2, RZ ;  /* 0x0000000214157824 */ /* 0x000fca00078e00ff */
[----:B------:R1:W-:Y:S04]  /*0730*/  STG.E desc[UR36][R14.64+-0x4], R21 ;  /* 0xfffffc150e007986 */ /* 0x0003e8000c101924 */
[----:B------:R-:W2:Y:S04]  /*0740*/  LDG.E R20, desc[UR36][R12.64] ;  /* 0x000000240c147981 */ /* 0x000ea8000c1e1900 */
[----:B------:R-:W2:Y:S02]  /*0750*/  LDG.E R23, desc[UR36][R10.64] ;  /* 0x000000240a177981 */ /* 0x000ea4000c1e1900 */
[----:B--2---:R-:W-:-:S05]  /*0760*/  IADD3 R20, PT, PT, R20, R23, RZ ;  /* 0x0000001714147210 */ /* 0x004fca0007ffe0ff */
[----:B------:R-:W-:-:S05]  /*0770*/  IMAD.SHL.U32 R23, R20, 0x2, RZ ;  /* 0x0000000214177824 */ /* 0x000fca00078e00ff */
[----:B------:R1:W-:Y:S04]  /*0780*/  STG.E desc[UR36][R14.64], R23 ;  /* 0x000000170e007986 */ /* 0x0003e8000c101924 */
[----:B0-----:R-:W2:Y:S04]  /*0790*/  LDG.E R19, desc[UR36][R12.64+0x4] ;  /* 0x000004240c137981 */ /* 0x001ea8000c1e1900 */
[----:B------:R-:W2:Y:S01]  /*07a0*/  LDG.E R20, desc[UR36][R10.64+0x4] ;  /* 0x000004240a147981 */ /* 0x000ea2000c1e1900 */
[----:B------:R-:W-:-:S04]  /*07b0*/  IADD3 R3, PT, PT, R3, 0x4, RZ ;  /* 0x0000000403037810 */ /* 0x000fc80007ffe0ff */
[----:B------:R-:W-:Y:S02]  /*07c0*/  ISETP.GE.AND P0, PT, R3, R0, PT ;  /* 0x000000000300720c */ /* 0x000fe40003f06270 */
[----:B--2---:R-:W-:-:S05]  /*07d0*/  IADD3 R19, PT, PT, R19, R20, RZ ;  /* 0x0000001413137210 */ /* 0x004fca0007ffe0ff */
[----:B------:R-:W-:-:S05]  /*07e0*/  IMAD.SHL.U32 R19, R19, 0x2, RZ ;  /* 0x0000000213137824 */ /* 0x000fca00078e00ff */
[----:B------:R1:W-:Y:S01]  /*07f0*/  STG.E desc[UR36][R14.64+0x4], R19 ;  /* 0x000004130e007986 */ /* 0x0003e2000c101924 */
[----:B------:R-:W-:Y:S05]  /*0800*/  @!P0 BRA `(.L_x_6) ;  /* 0xfffffffc00988947 */ /* 0x000fea000383ffff */
.L_x_5:
[----:B------:R-:W-:Y:S05]  /*0810*/  BSYNC.RECONVERGENT B0 ;  /* 0x0000000000007941 */ /* 0x000fea0003800200 */
.L_x_1:
[----:B------:R-:W-:Y:S01]  /*0820*/  MOV R0, 0x0 ;  /* 0x0000000000007802 */ /* 0x000fe20000000f00 */
[----:B------:R0:W-:Y:S01]  /*0830*/  STL.64 [R1], R16 ;  /* 0x0000001001007387 */ /* 0x0001e20000100a00 */
[----:B------:R-:W2:Y:S01]  /*0840*/  LDCU.64 UR4, c[0x4][0x10] ;  /* 0x01000200ff0477ac */ /* 0x000ea20008000a00 */
[----:B------:R-:W-:Y:S01]  /*0850*/  IMAD.MOV.U32 R6, RZ, RZ, R18 ;  /* 0x000000ffff067224 */ /* 0x000fe200078e0012 */
[----:B------:R0:W4:Y:S01]  /*0860*/  LDC.64 R8, c[0x4][R0] ;  /* 0x0100000000087b82 */ /* 0x0001220000000a00 */
[----:B------:R-:W-:Y:S01]  /*0870*/  MOV R7, R2 ;  /* 0x0000000200077202 */ /* 0x000fe20000000f00 */
[----:B--2---:R-:W-:Y:S01]  /*0880*/  IMAD.U32 R4, RZ, RZ, UR4 ;  /* 0x00000004ff047e24 */ /* 0x004fe2000f8e00ff */
[----:B0-----:R-:W-:-:S07]  /*0890*/  MOV R5, UR5 ;  /* 0x0000000500057c02 */ /* 0x001fce0008000f00 */
[----:B-1-3--:R-:W-:-:S07]  /*08a0*/  LEPC R20, `(.L_x_7) ;  /* 0x000000001014794e */ /* 0x00afce0000000000 */
[----:B----4-:R-:W-:Y:S05]  /*08b0*/  CALL.ABS.NOINC R8 ;  /* 0x0000000008007343 */ /* 0x010fea0003c00000 */
.L_x_7:
[----:B------:R-:W-:Y:S05]  /*08c0*/  EXIT ;  /* 0x000000000000794d */ /* 0x000fea0003800000 */
.L_x_8:
[----:B------:R-:W-:-:S00]  /*08d0*/  BRA `(.L_x_8) ;  /* 0xfffffffc00fc7947 */ /* 0x000fc0000383ffff */
[----:B------:R-:W-:-:S00]  /*08e0*/  NOP ;  /* 0x0000000000007918 */ /* 0x000fc00000000000 */
        /* <DEDUP_REMOVED lines=9> */
.L_x_9:


//--------------------- .nv.global.init           --------------------------
	.section	.nv.global.init,"aw",@progbits
.nv.global.init:
	.type		$str$1,@object
	.size		$str$1,($str - $str$1)
$str$1:
        /*0000*/ 	.byte	0x5b, 0x25, 0x64, 0x2d, 0x25, 0x64, 0x5d, 0x20, 0x65, 0x6e, 0x64, 0x20, 0x0a, 0x00
	.type		$str,@object
	.size		$str,(.L_0 - $str)
$str:
        /*000e*/ 	.byte	0x5b, 0x25, 0x64, 0x2d, 0x25, 0x64, 0x5d, 0x20, 0x73, 0x74, 0x61, 0x72, 0x74, 0x20, 0x0a, 0x00
.L_0:


//--------------------- .nv.shared.reserved.0     --------------------------
	.section	.nv.shared.reserved.0,"aw",@nobits
	.weak		__nv_reservedSMEM_offset_0_alias
	.size		__nv_reservedSMEM_offset_0_alias, 0, 64
	.other		__nv_reservedSMEM_offset_0_alias,@"STO_CUDA_RESERVED_SHARED STV_DEFAULT"
__nv_reservedSMEM_offset_0_alias:
	.zero		0
	.zero		64


//--------------------- .nv.constant0._Z5helloPiS_S_i --------------------------
	.section	.nv.constant0._Z5helloPiS_S_i,"a",@progbits
	.sectionflags	@""
	.align	4
.nv.constant0._Z5helloPiS_S_i:
	.zero		924


//--------------------- SYMBOLS --------------------------

	.type		.nv.reservedSmem.offset0,@object
	.size		.nv.reservedSmem.offset0,0x4
	.type		vprintf,@function
